//
// Generated by NVIDIA NVVM Compiler
//
// Compiler Build ID: CL-36424714
// Cuda compilation tools, release 13.0, V13.0.88
// Based on NVVM 20.0.0
//

.version 9.0
.target sm_100
.address_size 64

	// .globl	_Z8ConvCUDAPfPKfS1_iiiii

.visible .entry _Z8ConvCUDAPfPKfS1_iiiii(
	.param .u64 .ptr .align 1 _Z8ConvCUDAPfPKfS1_iiiii_param_0,
	.param .u64 .ptr .align 1 _Z8ConvCUDAPfPKfS1_iiiii_param_1,
	.param .u64 .ptr .align 1 _Z8ConvCUDAPfPKfS1_iiiii_param_2,
	.param .u32 _Z8ConvCUDAPfPKfS1_iiiii_param_3,
	.param .u32 _Z8ConvCUDAPfPKfS1_iiiii_param_4,
	.param .u32 _Z8ConvCUDAPfPKfS1_iiiii_param_5,
	.param .u32 _Z8ConvCUDAPfPKfS1_iiiii_param_6,
	.param .u32 _Z8ConvCUDAPfPKfS1_iiiii_param_7
)
{
	.reg .pred 	%p<14>;
	.reg .b32 	%r<76>;
	.reg .b32 	%f<123>;
	.reg .b64 	%rd<87>;

	ld.param.u64 	%rd9, [_Z8ConvCUDAPfPKfS1_iiiii_param_0];
	ld.param.u64 	%rd10, [_Z8ConvCUDAPfPKfS1_iiiii_param_1];
	ld.param.u64 	%rd11, [_Z8ConvCUDAPfPKfS1_iiiii_param_2];
	ld.param.u32 	%r39, [_Z8ConvCUDAPfPKfS1_iiiii_param_3];
	ld.param.u32 	%r42, [_Z8ConvCUDAPfPKfS1_iiiii_param_4];
	ld.param.u32 	%r40, [_Z8ConvCUDAPfPKfS1_iiiii_param_5];
	ld.param.u32 	%r41, [_Z8ConvCUDAPfPKfS1_iiiii_param_6];
	cvta.to.global.u64 	%rd1, %rd11;
	cvta.to.global.u64 	%rd2, %rd10;
	mov.u32 	%r43, %tid.x;
	mov.u32 	%r44, %ctaid.x;
	mov.u32 	%r45, %ntid.x;
	mad.lo.s32 	%r1, %r44, %r45, %r43;
	mov.u32 	%r46, %tid.y;
	mov.u32 	%r47, %ctaid.y;
	mov.u32 	%r48, %ntid.y;
	mad.lo.s32 	%r2, %r47, %r48, %r46;
	mov.u32 	%r49, %tid.z;
	mov.u32 	%r50, %ctaid.z;
	mov.u32 	%r51, %ntid.z;
	mad.lo.s32 	%r3, %r50, %r51, %r49;
	mad.lo.s32 	%r52, %r42, %r3, %r2;
	mul.lo.s32 	%r4, %r52, %r42;
	setp.lt.s32 	%p1, %r40, 1;
	mov.f32 	%f121, 0f00000000;
	@%p1 bra 	$L__BB0_19;
	mul.lo.s32 	%r5, %r40, %r3;
	setp.lt.s32 	%p2, %r41, 1;
	mul.lo.s32 	%r6, %r39, %r39;
	mul.lo.s32 	%r7, %r40, %r40;
	@%p2 bra 	$L__BB0_19;
	and.b32  	%r8, %r41, 15;
	and.b32  	%r9, %r41, 7;
	and.b32  	%r10, %r41, 3;
	shl.b32 	%r11, %r7, 4;
	shl.b32 	%r12, %r6, 4;
	and.b32  	%r54, %r41, 2147483632;
	neg.s32 	%r13, %r54;
	mul.lo.s32 	%r14, %r5, %r41;
	mov.f32 	%f121, 0f00000000;
	mov.b32 	%r65, 0;
	mul.wide.u32 	%rd5, %r6, 4;
	mul.wide.u32 	%rd7, %r7, 4;
$L__BB0_3:
	add.s32 	%r56, %r65, %r2;
	mad.lo.s32 	%r16, %r56, %r39, %r1;
	add.s32 	%r57, %r65, %r14;
	mul.lo.s32 	%r17, %r57, %r40;
	mov.b32 	%r66, 0;
$L__BB0_4:
	setp.lt.u32 	%p3, %r41, 16;
	add.s32 	%r71, %r16, %r66;
	add.s32 	%r70, %r66, %r17;
	@%p3 bra 	$L__BB0_7;
	mov.u32 	%r67, %r13;
$L__BB0_6:
	.pragma "nounroll";
	mul.wide.s32 	%rd12, %r71, 4;
	add.s64 	%rd13, %rd2, %rd12;
	ld.global.f32 	%f22, [%rd13];
	mul.wide.s32 	%rd14, %r70, 4;
	add.s64 	%rd15, %rd1, %rd14;
	ld.global.f32 	%f23, [%rd15];
	fma.rn.f32 	%f24, %f22, %f23, %f121;
	mul.wide.u32 	%rd16, %r6, 4;
	add.s64 	%rd17, %rd13, %rd16;
	ld.global.f32 	%f25, [%rd17];
	mul.wide.u32 	%rd18, %r7, 4;
	add.s64 	%rd19, %rd15, %rd18;
	ld.global.f32 	%f26, [%rd19];
	fma.rn.f32 	%f27, %f25, %f26, %f24;
	add.s64 	%rd20, %rd17, %rd16;
	ld.global.f32 	%f28, [%rd20];
	add.s64 	%rd21, %rd19, %rd18;
	ld.global.f32 	%f29, [%rd21];
	fma.rn.f32 	%f30, %f28, %f29, %f27;
	add.s64 	%rd22, %rd20, %rd16;
	ld.global.f32 	%f31, [%rd22];
	add.s64 	%rd23, %rd21, %rd18;
	ld.global.f32 	%f32, [%rd23];
	fma.rn.f32 	%f33, %f31, %f32, %f30;
	add.s64 	%rd24, %rd22, %rd16;
	ld.global.f32 	%f34, [%rd24];
	add.s64 	%rd25, %rd23, %rd18;
	ld.global.f32 	%f35, [%rd25];
	fma.rn.f32 	%f36, %f34, %f35, %f33;
	add.s64 	%rd26, %rd24, %rd16;
	ld.global.f32 	%f37, [%rd26];
	add.s64 	%rd27, %rd25, %rd18;
	ld.global.f32 	%f38, [%rd27];
	fma.rn.f32 	%f39, %f37, %f38, %f36;
	add.s64 	%rd28, %rd26, %rd16;
	ld.global.f32 	%f40, [%rd28];
	add.s64 	%rd29, %rd27, %rd18;
	ld.global.f32 	%f41, [%rd29];
	fma.rn.f32 	%f42, %f40, %f41, %f39;
	add.s64 	%rd30, %rd28, %rd16;
	ld.global.f32 	%f43, [%rd30];
	add.s64 	%rd31, %rd29, %rd18;
	ld.global.f32 	%f44, [%rd31];
	fma.rn.f32 	%f45, %f43, %f44, %f42;
	add.s64 	%rd32, %rd30, %rd16;
	ld.global.f32 	%f46, [%rd32];
	add.s64 	%rd33, %rd31, %rd18;
	ld.global.f32 	%f47, [%rd33];
	fma.rn.f32 	%f48, %f46, %f47, %f45;
	add.s64 	%rd34, %rd32, %rd16;
	ld.global.f32 	%f49, [%rd34];
	add.s64 	%rd35, %rd33, %rd18;
	ld.global.f32 	%f50, [%rd35];
	fma.rn.f32 	%f51, %f49, %f50, %f48;
	add.s64 	%rd36, %rd34, %rd16;
	ld.global.f32 	%f52, [%rd36];
	add.s64 	%rd37, %rd35, %rd18;
	ld.global.f32 	%f53, [%rd37];
	fma.rn.f32 	%f54, %f52, %f53, %f51;
	add.s64 	%rd38, %rd36, %rd16;
	ld.global.f32 	%f55, [%rd38];
	add.s64 	%rd39, %rd37, %rd18;
	ld.global.f32 	%f56, [%rd39];
	fma.rn.f32 	%f57, %f55, %f56, %f54;
	add.s64 	%rd40, %rd38, %rd16;
	ld.global.f32 	%f58, [%rd40];
	add.s64 	%rd41, %rd39, %rd18;
	ld.global.f32 	%f59, [%rd41];
	fma.rn.f32 	%f60, %f58, %f59, %f57;
	add.s64 	%rd42, %rd40, %rd16;
	ld.global.f32 	%f61, [%rd42];
	add.s64 	%rd43, %rd41, %rd18;
	ld.global.f32 	%f62, [%rd43];
	fma.rn.f32 	%f63, %f61, %f62, %f60;
	add.s64 	%rd44, %rd42, %rd16;
	ld.global.f32 	%f64, [%rd44];
	add.s64 	%rd45, %rd43, %rd18;
	ld.global.f32 	%f65, [%rd45];
	fma.rn.f32 	%f66, %f64, %f65, %f63;
	add.s64 	%rd46, %rd44, %rd16;
	ld.global.f32 	%f67, [%rd46];
	add.s64 	%rd47, %rd45, %rd18;
	ld.global.f32 	%f68, [%rd47];
	fma.rn.f32 	%f121, %f67, %f68, %f66;
	add.s32 	%r70, %r70, %r11;
	add.s32 	%r71, %r71, %r12;
	add.s32 	%r67, %r67, 16;
	setp.ne.s32 	%p4, %r67, 0;
	@%p4 bra 	$L__BB0_6;
$L__BB0_7:
	setp.eq.s32 	%p5, %r8, 0;
	@%p5 bra 	$L__BB0_17;
	add.s32 	%r58, %r8, -1;
	setp.lt.u32 	%p6, %r58, 7;
	@%p6 bra 	$L__BB0_10;
	mul.wide.s32 	%rd48, %r71, 4;
	add.s64 	%rd49, %rd2, %rd48;
	ld.global.f32 	%f70, [%rd49];
	mul.wide.s32 	%rd50, %r70, 4;
	add.s64 	%rd51, %rd1, %rd50;
	ld.global.f32 	%f71, [%rd51];
	fma.rn.f32 	%f72, %f70, %f71, %f121;
	mul.wide.u32 	%rd52, %r6, 4;
	add.s64 	%rd53, %rd49, %rd52;
	ld.global.f32 	%f73, [%rd53];
	mul.wide.u32 	%rd54, %r7, 4;
	add.s64 	%rd55, %rd51, %rd54;
	ld.global.f32 	%f74, [%rd55];
	fma.rn.f32 	%f75, %f73, %f74, %f72;
	add.s64 	%rd56, %rd53, %rd52;
	ld.global.f32 	%f76, [%rd56];
	add.s64 	%rd57, %rd55, %rd54;
	ld.global.f32 	%f77, [%rd57];
	fma.rn.f32 	%f78, %f76, %f77, %f75;
	add.s64 	%rd58, %rd56, %rd52;
	ld.global.f32 	%f79, [%rd58];
	add.s64 	%rd59, %rd57, %rd54;
	ld.global.f32 	%f80, [%rd59];
	fma.rn.f32 	%f81, %f79, %f80, %f78;
	add.s64 	%rd60, %rd58, %rd52;
	ld.global.f32 	%f82, [%rd60];
	add.s64 	%rd61, %rd59, %rd54;
	ld.global.f32 	%f83, [%rd61];
	fma.rn.f32 	%f84, %f82, %f83, %f81;
	add.s64 	%rd62, %rd60, %rd52;
	ld.global.f32 	%f85, [%rd62];
	add.s64 	%rd63, %rd61, %rd54;
	ld.global.f32 	%f86, [%rd63];
	fma.rn.f32 	%f87, %f85, %f86, %f84;
	add.s64 	%rd64, %rd62, %rd52;
	ld.global.f32 	%f88, [%rd64];
	add.s64 	%rd65, %rd63, %rd54;
	ld.global.f32 	%f89, [%rd65];
	fma.rn.f32 	%f90, %f88, %f89, %f87;
	add.s64 	%rd66, %rd64, %rd52;
	ld.global.f32 	%f91, [%rd66];
	add.s64 	%rd67, %rd65, %rd54;
	ld.global.f32 	%f92, [%rd67];
	fma.rn.f32 	%f121, %f91, %f92, %f90;
	shl.b32 	%r59, %r6, 3;
	add.s32 	%r71, %r59, %r71;
	shl.b32 	%r60, %r7, 3;
	add.s32 	%r70, %r60, %r70;
$L__BB0_10:
	setp.eq.s32 	%p7, %r9, 0;
	@%p7 bra 	$L__BB0_17;
	add.s32 	%r61, %r9, -1;
	setp.lt.u32 	%p8, %r61, 3;
	@%p8 bra 	$L__BB0_13;
	mul.wide.s32 	%rd68, %r71, 4;
	add.s64 	%rd69, %rd2, %rd68;
	ld.global.f32 	%f94, [%rd69];
	mul.wide.s32 	%rd70, %r70, 4;
	add.s64 	%rd71, %rd1, %rd70;
	ld.global.f32 	%f95, [%rd71];
	fma.rn.f32 	%f96, %f94, %f95, %f121;
	mul.wide.u32 	%rd72, %r6, 4;
	add.s64 	%rd73, %rd69, %rd72;
	ld.global.f32 	%f97, [%rd73];
	mul.wide.u32 	%rd74, %r7, 4;
	add.s64 	%rd75, %rd71, %rd74;
	ld.global.f32 	%f98, [%rd75];
	fma.rn.f32 	%f99, %f97, %f98, %f96;
	add.s64 	%rd76, %rd73, %rd72;
	ld.global.f32 	%f100, [%rd76];
	add.s64 	%rd77, %rd75, %rd74;
	ld.global.f32 	%f101, [%rd77];
	fma.rn.f32 	%f102, %f100, %f101, %f99;
	add.s64 	%rd78, %rd76, %rd72;
	ld.global.f32 	%f103, [%rd78];
	add.s64 	%rd79, %rd77, %rd74;
	ld.global.f32 	%f104, [%rd79];
	fma.rn.f32 	%f121, %f103, %f104, %f102;
	shl.b32 	%r62, %r6, 2;
	add.s32 	%r71, %r62, %r71;
	shl.b32 	%r63, %r7, 2;
	add.s32 	%r70, %r63, %r70;
$L__BB0_13:
	setp.eq.s32 	%p9, %r10, 0;
	@%p9 bra 	$L__BB0_17;
	setp.eq.s32 	%p10, %r10, 1;
	mul.wide.s32 	%rd80, %r71, 4;
	add.s64 	%rd3, %rd2, %rd80;
	ld.global.f32 	%f105, [%rd3];
	mul.wide.s32 	%rd81, %r70, 4;
	add.s64 	%rd4, %rd1, %rd81;
	ld.global.f32 	%f106, [%rd4];
	fma.rn.f32 	%f121, %f105, %f106, %f121;
	@%p10 bra 	$L__BB0_17;
	setp.eq.s32 	%p11, %r10, 2;
	add.s64 	%rd6, %rd3, %rd5;
	ld.global.f32 	%f107, [%rd6];
	add.s64 	%rd8, %rd4, %rd7;
	ld.global.f32 	%f108, [%rd8];
	fma.rn.f32 	%f121, %f107, %f108, %f121;
	@%p11 bra 	$L__BB0_17;
	add.s64 	%rd82, %rd6, %rd5;
	ld.global.f32 	%f109, [%rd82];
	add.s64 	%rd83, %rd8, %rd7;
	ld.global.f32 	%f110, [%rd83];
	fma.rn.f32 	%f121, %f109, %f110, %f121;
$L__BB0_17:
	add.s32 	%r66, %r66, 1;
	setp.ne.s32 	%p12, %r66, %r40;
	@%p12 bra 	$L__BB0_4;
	add.s32 	%r65, %r65, 1;
	setp.ne.s32 	%p13, %r65, %r40;
	@%p13 bra 	$L__BB0_3;
$L__BB0_19:
	cvta.to.global.u64 	%rd84, %rd9;
	add.s32 	%r64, %r4, %r1;
	mul.wide.s32 	%rd85, %r64, 4;
	add.s64 	%rd86, %rd84, %rd85;
	st.global.f32 	[%rd86], %f121;
	ret;

}


// ===== COMPILED SASS (sm_100) =====

	.target	sm_100

	.elftype	@"ET_EXEC"


//--------------------- .note.nv.tkinfo           --------------------------
	.section	.note.nv.tkinfo,"",@"SHT_NOTE"
	.sectionflags	@"SHF_NOTE_NV_TKINFO"
	.tkinfo
        /*0018*/ 	.word	0x00000002
        /*0030*/ 	.string	""
        /*0030*/ 	.string	"ptxas"
        /*0030*/ 	.string	"Cuda compilation tools, release 13.0, V13.0.88"
        /*0030*/ 	.string	"Build cuda_13.0.r13.0/compiler.36424714_0"
        /*0030*/ 	.string	"-arch sm_100 -m 64 "



//--------------------- .note.nv.cuinfo           --------------------------
	.section	.note.nv.cuinfo,"",@"SHT_NOTE"
	.sectionflags	@"SHF_NOTE_NV_CUINFO"
        /*0018*/ 	.short	0x0002
        /*001a*/ 	.short	0x0064
        /*001c*/ 	.short	0x0082
	.zero		2


//--------------------- .nv.info                  --------------------------
	.section	.nv.info,"",@"SHT_CUDA_INFO"
	.align	4


	//----- nvinfo : EIATTR_REGCOUNT
	.align		4
        /*0000*/ 	.byte	0x04, 0x2f
        /*0002*/ 	.short	(.L_1 - .L_0)
	.align		4
.L_0:
        /*0004*/ 	.word	index@(_Z8ConvCUDAPfPKfS1_iiiii)
        /*0008*/ 	.word	0x00000020


	//----- nvinfo : EIATTR_FRAME_SIZE
	.align		4
.L_1:
        /*000c*/ 	.byte	0x04, 0x11
        /*000e*/ 	.short	(.L_3 - .L_2)
	.align		4
.L_2:
        /*0010*/ 	.word	index@(_Z8ConvCUDAPfPKfS1_iiiii)
        /*0014*/ 	.word	0x00000000


	//----- nvinfo : EIATTR_MIN_STACK_SIZE
	.align		4
.L_3:
        /*0018*/ 	.byte	0x04, 0x12
        /*001a*/ 	.short	(.L_5 - .L_4)
	.align		4
.L_4:
        /*001c*/ 	.word	index@(_Z8ConvCUDAPfPKfS1_iiiii)
        /*0020*/ 	.word	0x00000000
.L_5:


//--------------------- .nv.compat                --------------------------
	.section	.nv.compat,"",@"SHT_CUDA_COMPAT_INFO"
	.align	4
        /*0000*/ 	.byte	0x02, 0x09, 0x00, 0x00, 0x02, 0x02, 0x01, 0x00, 0x02, 0x05, 0x05, 0x00, 0x03, 0x07, 0x01, 0x01
        /*0010*/ 	.byte	0x02, 0x03, 0x00, 0x00, 0x02, 0x06, 0x01, 0x00, 0x04, 0x0b, 0x08, 0x00, 0x09, 0x00, 0x00, 0x00
        /*0020*/ 	.byte	0x00, 0x00, 0x00, 0x00


//--------------------- .nv.info._Z8ConvCUDAPfPKfS1_iiiii --------------------------
	.section	.nv.info._Z8ConvCUDAPfPKfS1_iiiii,"",@"SHT_CUDA_INFO"
	.sectionflags	@""
	.align	4


	//----- nvinfo : EIATTR_CUDA_API_VERSION
	.align		4
        /*0000*/ 	.byte	0x04, 0x37
        /*0002*/ 	.short	(.L_7 - .L_6)
.L_6:
        /*0004*/ 	.word	0x00000082


	//----- nvinfo : EIATTR_KPARAM_INFO
	.align		4
.L_7:
        /*0008*/ 	.byte	0x04, 0x17
        /*000a*/ 	.short	(.L_9 - .L_8)
.L_8:
        /*000c*/ 	.word	0x00000000
        /*0010*/ 	.short	0x0007
        /*0012*/ 	.short	0x0028
        /*0014*/ 	.byte	0x00, 0xf0, 0x11, 0x00


	//----- nvinfo : EIATTR_KPARAM_INFO
	.align		4
.L_9:
        /*0018*/ 	.byte	0x04, 0x17
        /*001a*/ 	.short	(.L_11 - .L_10)
.L_10:
        /*001c*/ 	.word	0x00000000
        /*0020*/ 	.short	0x0006
        /*0022*/ 	.short	0x0024
        /*0024*/ 	.byte	0x00, 0xf0, 0x11, 0x00


	//----- nvinfo : EIATTR_KPARAM_INFO
	.align		4
.L_11:
        /*0028*/ 	.byte	0x04, 0x17
        /*002a*/ 	.short	(.L_13 - .L_12)
.L_12:
        /*002c*/ 	.word	0x00000000
        /*0030*/ 	.short	0x0005
        /*0032*/ 	.short	0x0020
        /*0034*/ 	.byte	0x00, 0xf0, 0x11, 0x00


	//----- nvinfo : EIATTR_KPARAM_INFO
	.align		4
.L_13:
        /*0038*/ 	.byte	0x04, 0x17
        /*003a*/ 	.short	(.L_15 - .L_14)
.L_14:
        /*003c*/ 	.word	0x00000000
        /*0040*/ 	.short	0x0004
        /*0042*/ 	.short	0x001c
        /*0044*/ 	.byte	0x00, 0xf0, 0x11, 0x00


	//----- nvinfo : EIATTR_KPARAM_INFO
	.align		4
.L_15:
        /*0048*/ 	.byte	0x04, 0x17
        /*004a*/ 	.short	(.L_17 - .L_16)
.L_16:
        /*004c*/ 	.word	0x00000000
        /*0050*/ 	.short	0x0003
        /*0052*/ 	.short	0x0018
        /*0054*/ 	.byte	0x00, 0xf0, 0x11, 0x00


	//----- nvinfo : EIATTR_KPARAM_INFO
	.align		4
.L_17:
        /*0058*/ 	.byte	0x04, 0x17
        /*005a*/ 	.short	(.L_19 - .L_18)
.L_18:
        /*005c*/ 	.word	0x00000000
        /*0060*/ 	.short	0x0002
        /*0062*/ 	.short	0x0010
        /*0064*/ 	.byte	0x00, 0xf5, 0x21, 0x00


	//----- nvinfo : EIATTR_KPARAM_INFO
	.align		4
.L_19:
        /*0068*/ 	.byte	0x04, 0x17
        /*006a*/ 	.short	(.L_21 - .L_20)
.L_20:
        /*006c*/ 	.word	0x00000000
        /*0070*/ 	.short	0x0001
        /*0072*/ 	.short	0x0008
        /*0074*/ 	.byte	0x00, 0xf5, 0x21, 0x00


	//----- nvinfo : EIATTR_KPARAM_INFO
	.align		4
.L_21:
        /*0078*/ 	.byte	0x04, 0x17
        /*007a*/ 	.short	(.L_23 - .L_22)
.L_22:
        /*007c*/ 	.word	0x00000000
        /*0080*/ 	.short	0x0000
        /*0082*/ 	.short	0x0000
        /*0084*/ 	.byte	0x00, 0xf5, 0x21, 0x00


	//----- nvinfo : EIATTR_SPARSE_MMA_MASK
	.align		4
.L_23:
        /*0088*/ 	.byte	0x03, 0x50
        /*008a*/ 	.short	0x0000


	//----- nvinfo : EIATTR_MAXREG_COUNT
	.align		4
        /*008c*/ 	.byte	0x03, 0x1b
        /*008e*/ 	.short	0x00ff


	//----- nvinfo : EIATTR_MERCURY_ISA_VERSION
	.align		4
        /*0090*/ 	.byte	0x03, 0x5f
        /*0092*/ 	.short	0x0101


	//----- nvinfo : EIATTR_VRC_CTA_INIT_COUNT
	.align		4
        /*0094*/ 	.byte	0x02, 0x4a
	.zero		1
	.zero		1


	//----- nvinfo : EIATTR_EXIT_INSTR_OFFSETS
	.align		4
        /*0098*/ 	.byte	0x04, 0x1c
        /*009a*/ 	.short	(.L_25 - .L_24)


	//   ....[0]....
.L_24:
        /*009c*/ 	.word	0x00000f40


	//----- nvinfo : EIATTR_CBANK_PARAM_SIZE
	.align		4
.L_25:
        /*00a0*/ 	.byte	0x03, 0x19
        /*00a2*/ 	.short	0x002c


	//----- nvinfo : EIATTR_PARAM_CBANK
	.align		4
        /*00a4*/ 	.byte	0x04, 0x0a
        /*00a6*/ 	.short	(.L_27 - .L_26)
	.align		4
.L_26:
        /*00a8*/ 	.word	index@(.nv.constant0._Z8ConvCUDAPfPKfS1_iiiii)
        /*00ac*/ 	.short	0x0380
        /*00ae*/ 	.short	0x002c


	//----- nvinfo : EIATTR_SW_WAR
	.align		4
.L_27:
        /*00b0*/ 	.byte	0x04, 0x36
        /*00b2*/ 	.short	(.L_29 - .L_28)
.L_28:
        /*00b4*/ 	.word	0x00000008
.L_29:


//--------------------- .nv.callgraph             --------------------------
	.section	.nv.callgraph,"",@"SHT_CUDA_CALLGRAPH"
	.align	4
	.sectionentsize	8
	.align		4
        /*0000*/ 	.word	0x00000000
	.align		4
        /*0004*/ 	.word	0xffffffff
	.align		4
        /*0008*/ 	.word	0x00000000
	.align		4
        /*000c*/ 	.word	0xfffffffe
	.align		4
        /*0010*/ 	.word	0x00000000
	.align		4
        /*0014*/ 	.word	0xfffffffd
	.align		4
        /*0018*/ 	.word	0x00000000
	.align		4
        /*001c*/ 	.word	0xfffffffc


//--------------------- .text._Z8ConvCUDAPfPKfS1_iiiii --------------------------
	.section	.text._Z8ConvCUDAPfPKfS1_iiiii,"ax",@progbits
	.align	128
        .global         _Z8ConvCUDAPfPKfS1_iiiii
        .type           _Z8ConvCUDAPfPKfS1_iiiii,@function
        .size           _Z8ConvCUDAPfPKfS1_iiiii,(.L_x_9 - _Z8ConvCUDAPfPKfS1_iiiii)
        .other          _Z8ConvCUDAPfPKfS1_iiiii,@"STO_CUDA_ENTRY STV_DEFAULT"
_Z8ConvCUDAPfPKfS1_iiiii:
.text._Z8ConvCUDAPfPKfS1_iiiii:
[----:B------:R-:W-:Y:S01]  /*0000*/  LDC R1, c[0x0][0x37c] ;  /* 0x0000df00ff017b82 */ /* 0x000fe20000000800 */
[----:B------:R-:W0:Y:S07]  /*0010*/  S2R R0, SR_TID.Y ;  /* 0x0000000000007919 */ /* 0x000e2e0000002200 */
[----:B------:R-:W1:Y:S01]  /*0020*/  LDC R6, c[0x0][0x3a0] ;  /* 0x0000e800ff067b82 */ /* 0x000e620000000800 */
[----:B------:R-:W2:Y:S01]  /*0030*/  LDCU UR9, c[0x0][0x39c] ;  /* 0x00007380ff0977ac */ /* 0x000ea20008000800 */
[----:B------:R-:W-:Y:S01]  /*0040*/  HFMA2 R23, -RZ, RZ, 0, 0 ;  /* 0x00000000ff177431 */ /* 0x000fe200000001ff */
[----:B------:R-:W3:Y:S01]  /*0050*/  S2R R4, SR_TID.Z ;  /* 0x0000000000047919 */ /* 0x000ee20000002300 */
[----:B------:R-:W4:Y:S01]  /*0060*/  LDCU.64 UR6, c[0x0][0x358] ;  /* 0x00006b00ff0677ac */ /* 0x000f220008000a00 */
[----:B------:R-:W5:Y:S03]  /*0070*/  S2R R2, SR_TID.X ;  /* 0x0000000000027919 */ /* 0x000f660000002100 */
[----:B------:R-:W5:Y:S08]  /*0080*/  LDC R5, c[0x0][0x360] ;  /* 0x0000d800ff057b82 */ /* 0x000f700000000800 */
[----:B------:R-:W0:Y:S08]  /*0090*/  S2UR UR5, SR_CTAID.Y ;  /* 0x00000000000579c3 */ /* 0x000e300000002600 */
[----:B------:R-:W0:Y:S01]  /*00a0*/  LDC R3, c[0x0][0x364] ;  /* 0x0000d900ff037b82 */ /* 0x000e220000000800 */
[----:B-1----:R-:W-:-:S07]  /*00b0*/  ISETP.GE.AND P0, PT, R6, 0x1, PT ;  /* 0x000000010600780c */ /* 0x002fce0003f06270 */
[----:B------:R-:W3:Y:S08]  /*00c0*/  S2UR UR8, SR_CTAID.Z ;  /* 0x00000000000879c3 */ /* 0x000ef00000002700 */
[----:B------:R-:W3:Y:S08]  /*00d0*/  LDC R7, c[0x0][0x368] ;  /* 0x0000da00ff077b82 */ /* 0x000ef00000000800 */
[----:B------:R-:W5:Y:S01]  /*00e0*/  S2UR UR4, SR_CTAID.X ;  /* 0x00000000000479c3 */ /* 0x000f620000002500 */
[----:B0-----:R-:W-:-:S02]  /*00f0*/  IMAD R0, R3, UR5, R0 ;  /* 0x0000000503007c24 */ /* 0x001fc4000f8e0200 */
[----:B---3--:R-:W-:Y:S02]  /*0100*/  IMAD R3, R7, UR8, R4 ;  /* 0x0000000807037c24 */ /* 0x008fe4000f8e0204 */
[----:B-----5:R-:W-:Y:S02]  /*0110*/  IMAD R2, R5, UR4, R2 ;  /* 0x0000000405027c24 */ /* 0x020fe4000f8e0202 */
[----:B--2---:R-:W-:Y:S01]  /*0120*/  IMAD R5, R3, UR9, R0 ;  /* 0x0000000903057c24 */ /* 0x004fe2000f8e0200 */
[----:B----4-:R-:W-:Y:S06]  /*0130*/  @!P0 BRA `(.L_x_0) ;  /* 0x0000000c006c8947 */ /* 0x010fec0003800000 */
[----:B------:R-:W0:Y:S01]  /*0140*/  LDC R10, c[0x0][0x3a4] ;  /* 0x0000e900ff0a7b82 */ /* 0x000e220000000800 */
[-C--:B------:R-:W-:Y:S02]  /*0150*/  IMAD R4, R3, R6.reuse, RZ ;  /* 0x0000000603047224 */ /* 0x080fe400078e02ff */
[----:B------:R-:W-:-:S05]  /*0160*/  IMAD R6, R6, R6, RZ ;  /* 0x0000000606067224 */ /* 0x000fca00078e02ff */
[----:B------:R-:W1:Y:S01]  /*0170*/  LDC R8, c[0x0][0x398] ;  /* 0x0000e600ff087b82 */ /* 0x000e620000000800 */
[----:B0-----:R-:W-:Y:S01]  /*0180*/  ISETP.GE.AND P0, PT, R10, 0x1, PT ;  /* 0x000000010a00780c */ /* 0x001fe20003f06270 */
[----:B-1----:R-:W-:-:S12]  /*0190*/  IMAD R8, R8, R8, RZ ;  /* 0x0000000808087224 */ /* 0x002fd800078e02ff */
[----:B------:R-:W-:Y:S05]  /*01a0*/  @!P0 BRA `(.L_x_0) ;  /* 0x0000000c00508947 */ /* 0x000fea0003800000 */
[C---:B------:R-:W-:Y:S01]  /*01b0*/  LOP3.LUT R11, R10.reuse, 0x7ffffff0, RZ, 0xc0, !PT ;  /* 0x7ffffff00a0b7812 */ /* 0x040fe200078ec0ff */
[----:B------:R-:W-:Y:S01]  /*01c0*/  UMOV UR4, URZ ;  /* 0x000000ff00047c82 */ /* 0x000fe20008000000 */
[C---:B------:R-:W-:Y:S02]  /*01d0*/  LOP3.LUT R7, R10.reuse, 0xf, RZ, 0xc0, !PT ;  /* 0x0000000f0a077812 */ /* 0x040fe400078ec0ff */
[C---:B------:R-:W-:Y:S02]  /*01e0*/  LOP3.LUT R9, R10.reuse, 0x7, RZ, 0xc0, !PT ;  /* 0x000000070a097812 */ /* 0x040fe400078ec0ff */
[----:B------:R-:W-:Y:S02]  /*01f0*/  LOP3.LUT R10, R10, 0x3, RZ, 0xc0, !PT ;  /* 0x000000030a0a7812 */ /* 0x000fe400078ec0ff */
[----:B------:R-:W-:Y:S02]  /*0200*/  MOV R23, RZ ;  /* 0x000000ff00177202 */ /* 0x000fe40000000f00 */
[----:B------:R-:W-:-:S07]  /*0210*/  IADD3 R11, PT, PT, -R11, RZ, RZ ;  /* 0x000000ff0b0b7210 */ /* 0x000fce0007ffe1ff */
.L_x_7:
[----:B------:R-:W0:Y:S01]  /*0220*/  LDC.64 R12, c[0x0][0x3a0] ;  /* 0x0000e800ff0c7b82 */ /* 0x000e220000000a00 */
[----:B------:R-:W1:Y:S01]  /*0230*/  LDCU UR5, c[0x0][0x398] ;  /* 0x00007300ff0577ac */ /* 0x000e620008000800 */
[----:B------:R-:W-:Y:S01]  /*0240*/  IADD3 R3, PT, PT, R0, UR4, RZ ;  /* 0x0000000400037c10 */ /* 0x000fe2000fffe0ff */
[----:B0-----:R-:W-:Y:S01]  /*0250*/  IMAD R13, R4, R13, UR4 ;  /* 0x00000004040d7e24 */ /* 0x001fe2000f8e020d */
[----:B------:R-:W-:-:S06]  /*0260*/  UIADD3 UR4, UPT, UPT, UR4, 0x1, URZ ;  /* 0x0000000104047890 */ /* 0x000fcc000fffe0ff */
[----:B------:R-:W-:Y:S01]  /*0270*/  ISETP.NE.AND P0, PT, R12, UR4, PT ;  /* 0x000000040c007c0c */ /* 0x000fe2000bf05270 */
[----:B-1----:R-:W-:Y:S01]  /*0280*/  IMAD R12, R3, UR5, R2 ;  /* 0x00000005030c7c24 */ /* 0x002fe2000f8e0202 */
[----:B------:R-:W-:-:S11]  /*0290*/  UMOV UR5, URZ ;  /* 0x000000ff00057c82 */ /* 0x000fd60008000000 */
.L_x_6:
[----:B------:R-:W0:Y:S01]  /*02a0*/  LDC.64 R14, c[0x0][0x3a0] ;  /* 0x0000e800ff0e7b82 */ /* 0x000e220000000a00 */
[----:B------:R-:W-:Y:S02]  /*02b0*/  IADD3 R3, PT, PT, R12, UR5, RZ ;  /* 0x000000050c037c10 */ /* 0x000fe4000fffe0ff */
[----:B------:R-:W-:Y:S02]  /*02c0*/  ISETP.NE.AND P1, PT, R7, RZ, PT ;  /* 0x000000ff0700720c */ /* 0x000fe40003f25270 */
[----:B0-----:R-:W-:Y:S01]  /*02d0*/  ISETP.GE.U32.AND P3, PT, R15, 0x10, PT ;  /* 0x000000100f00780c */ /* 0x001fe20003f66070 */
[----:B------:R-:W-:Y:S01]  /*02e0*/  IMAD R21, R13, R14, UR5 ;  /* 0x000000050d157e24 */ /* 0x000fe2000f8e020e */
[----:B------:R-:W-:-:S06]  /*02f0*/  UIADD3 UR5, UPT, UPT, UR5, 0x1, URZ ;  /* 0x0000000105057890 */ /* 0x000fcc000fffe0ff */
[----:B------:R-:W-:-:S05]  /*0300*/  ISETP.NE.AND P2, PT, R14, UR5, PT ;  /* 0x000000050e007c0c */ /* 0x000fca000bf45270 */
[----:B------:R-:W-:Y:S08]  /*0310*/  @!P3 BRA `(.L_x_1) ;  /* 0x000000040060b947 */ /* 0x000ff00003800000 */
[----:B------:R-:W-:-:S07]  /*0320*/  MOV R20, R11 ;  /* 0x0000000b00147202 */ /* 0x000fce0000000f00 */
.L_x_2:
[----:B------:R-:W0:Y:S08]  /*0330*/  LDC.64 R18, c[0x0][0x388] ;  /* 0x0000e200ff127b82 */ /* 0x000e300000000a00 */
[----:B------:R-:W1:Y:S01]  /*0340*/  LDC.64 R26, c[0x0][0x390] ;  /* 0x0000e400ff1a7b82 */ /* 0x000e620000000a00 */
[----:B0-----:R-:W-:-:S05]  /*0350*/  IMAD.WIDE R18, R3, 0x4, R18 ;  /* 0x0000000403127825 */ /* 0x001fca00078e0212 */
[----:B------:R-:W2:Y:S01]  /*0360*/  LDG.E R24, desc[UR6][R18.64] ;  /* 0x0000000612187981 */ /* 0x000ea2000c1e1900 */
[----:B-1----:R-:W-:-:S04]  /*0370*/  IMAD.WIDE R26, R21, 0x4, R26 ;  /* 0x00000004151a7825 */ /* 0x002fc800078e021a */
[----:B------:R-:W-:Y:S01]  /*0380*/  IMAD.WIDE.U32 R14, R8, 0x4, R18 ;  /* 0x00000004080e7825 */ /* 0x000fe200078e0012 */
[----:B------:R0:W2:Y:S04]  /*0390*/  LDG.E R28, desc[UR6][R26.64] ;  /* 0x000000061a1c7981 */ /* 0x0000a8000c1e1900 */
[----:B------:R1:W3:Y:S01]  /*03a0*/  LDG.E R17, desc[UR6][R14.64] ;  /* 0x000000060e117981 */ /* 0x0002e2000c1e1900 */
[----:B0-----:R-:W-:-:S04]  /*03b0*/  IMAD.WIDE.U32 R26, R6, 0x4, R26 ;  /* 0x00000004061a7825 */ /* 0x001fc800078e001a */
[----:B------:R-:W-:Y:S01]  /*03c0*/  IMAD.WIDE.U32 R18, R8, 0x4, R14 ;  /* 0x0000000408127825 */ /* 0x000fe200078e000e */
[----:B------:R-:W3:Y:S03]  /*03d0*/  LDG.E R22, desc[UR6][R26.64] ;  /* 0x000000061a167981 */ /* 0x000ee6000c1e1900 */
[----:B-1----:R-:W-:Y:S01]  /*03e0*/  IMAD.WIDE.U32 R14, R6, 0x4, R26 ;  /* 0x00000004060e7825 */ /* 0x002fe200078e001a */
[----:B------:R0:W4:Y:S04]  /*03f0*/  LDG.E R25, desc[UR6][R18.64] ;  /* 0x0000000612197981 */ /* 0x000128000c1e1900 */
[----:B------:R-:W4:Y:S01]  /*0400*/  LDG.E R16, desc[UR6][R14.64] ;  /* 0x000000060e107981 */ /* 0x000f22000c1e1900 */
[----:B--2---:R-:W-:Y:S01]  /*0410*/  FFMA R24, R24, R28, R23 ;  /* 0x0000001c18187223 */ /* 0x004fe20000000017 */
[----:B------:R-:W-:-:S04]  /*0420*/  IMAD.WIDE.U32 R28, R8, 0x4, R18 ;  /* 0x00000004081c7825 */ /* 0x000fc800078e0012 */
[----:B0-----:R-:W-:-:S05]  /*0430*/  IMAD.WIDE.U32 R18, R6, 0x4, R14 ;  /* 0x0000000406127825 */ /* 0x001fca00078e000e */
[----:B------:R-:W2:Y:S01]  /*0440*/  LDG.E R23, desc[UR6][R18.64] ;  /* 0x0000000612177981 */ /* 0x000ea2000c1e1900 */
[----:B------:R-:W-:-:S04]  /*0450*/  IMAD.WIDE.U32 R26, R6, 0x4, R18 ;  /* 0x00000004061a7825 */ /* 0x000fc800078e0012 */
[----:B---3--:R-:W-:Y:S02]  /*0460*/  FFMA R24, R17, R22, R24 ;  /* 0x0000001611187223 */ /* 0x008fe40000000018 */
[----:B------:R0:W2:Y:S04]  /*0470*/  LDG.E R22, desc[UR6][R28.64] ;  /* 0x000000061c167981 */ /* 0x0000a8000c1e1900 */
[----:B------:R1:W3:Y:S01]  /*0480*/  LDG.E R17, desc[UR6][R26.64] ;  /* 0x000000061a117981 */ /* 0x0002e2000c1e1900 */
[----:B0-----:R-:W-:-:S04]  /*0490*/  IMAD.WIDE.U32 R28, R8, 0x4, R28 ;  /* 0x00000004081c7825 */ /* 0x001fc800078e001c */
[----:B----4-:R-:W-:Y:S01]  /*04a0*/  FFMA R25, R25, R16, R24 ;  /* 0x0000001019197223 */ /* 0x010fe20000000018 */
[----:B-1----:R-:W-:Y:S01]  /*04b0*/  IMAD.WIDE.U32 R26, R6, 0x4, R26 ;  /* 0x00000004061a7825 */ /* 0x002fe200078e001a */
[----:B------:R2:W3:Y:S03]  /*04c0*/  LDG.E R16, desc[UR6][R28.64] ;  /* 0x000000061c107981 */ /* 0x0004e6000c1e1900 */
[----:B------:R-:W-:Y:S01]  /*04d0*/  IMAD.WIDE.U32 R18, R8, 0x4, R28 ;  /* 0x0000000408127825 */ /* 0x000fe200078e001c */
[----:B------:R-:W4:Y:S04]  /*04e0*/  LDG.E R15, desc[UR6][R26.64] ;  /* 0x000000061a0f7981 */ /* 0x000f28000c1e1900 */
[----:B------:R0:W4:Y:S01]  /*04f0*/  LDG.E R14, desc[UR6][R18.64] ;  /* 0x00000006120e7981 */ /* 0x000122000c1e1900 */
[----:B--2---:R-:W-:Y:S01]  /*0500*/  FFMA R29, R22, R23, R25 ;  /* 0x00000017161d7223 */ /* 0x004fe20000000019 */
[----:B------:R-:W-:-:S04]  /*0510*/  IMAD.WIDE.U32 R22, R8, 0x4, R18 ;  /* 0x0000000408167825 */ /* 0x000fc800078e0012 */
[----:B------:R-:W-:-:S04]  /*0520*/  IMAD.WIDE.U32 R24, R6, 0x4, R26 ;  /* 0x0000000406187825 */ /* 0x000fc800078e001a */
[----:B0-----:R-:W-:-:S04]  /*0530*/  IMAD.WIDE.U32 R18, R6, 0x4, R24 ;  /* 0x0000000406127825 */ /* 0x001fc800078e0018 */
[----:B---3--:R-:W-:Y:S01]  /*0540*/  FFMA R27, R16, R17, R29 ;  /* 0x00000011101b7223 */ /* 0x008fe2000000001d */
[----:B------:R-:W-:Y:S01]  /*0550*/  IMAD.WIDE.U32 R28, R8, 0x4, R22 ;  /* 0x00000004081c7825 */ /* 0x000fe200078e0016 */
[----:B------:R4:W2:Y:S04]  /*0560*/  LDG.E R16, desc[UR6][R22.64] ;  /* 0x0000000616107981 */ /* 0x0008a8000c1e1900 */
[----:B------:R-:W2:Y:S01]  /*0570*/  LDG.E R17, desc[UR6][R24.64] ;  /* 0x0000000618117981 */ /* 0x000ea2000c1e1900 */
[----:B----4-:R-:W-:-:S03]  /*0580*/  FFMA R23, R14, R15, R27 ;  /* 0x0000000f0e177223 */ /* 0x010fc6000000001b */
[----:B------:R0:W3:Y:S04]  /*0590*/  LDG.E R14, desc[UR6][R28.64] ;  /* 0x000000061c0e7981 */ /* 0x0000e8000c1e1900 */
[----:B------:R1:W3:Y:S01]  /*05a0*/  LDG.E R15, desc[UR6][R18.64] ;  /* 0x00000006120f7981 */ /* 0x0002e2000c1e1900 */
[----:B0-----:R-:W-:-:S04]  /*05b0*/  IMAD.WIDE.U32 R28, R8, 0x4, R28 ;  /* 0x00000004081c7825 */ /* 0x001fc800078e001c */
[C---:B-1----:R-:W-:Y:S01]  /*05c0*/  IMAD.WIDE.U32 R18, R6.reuse, 0x4, R18 ;  /* 0x0000000406127825 */ /* 0x042fe200078e0012 */
[----:B------:R-:W4:Y:S04]  /*05d0*/  LDG.E R26, desc[UR6][R28.64] ;  /* 0x000000061c1a7981 */ /* 0x000f28000c1e1900 */
[----:B------:R3:W4:Y:S01]  /*05e0*/  LDG.E R27, desc[UR6][R18.64] ;  /* 0x00000006121b7981 */ /* 0x000722000c1e1900 */
[----:B------:R-:W-:-:S04]  /*05f0*/  IMAD.WIDE.U32 R24, R6, 0x4, R18 ;  /* 0x0000000406187825 */ /* 0x000fc800078e0012 */
[----:B--2---:R-:W-:Y:S01]  /*0600*/  FFMA R23, R16, R17, R23 ;  /* 0x0000001110177223 */ /* 0x004fe20000000017 */
[----:B------:R-:W-:-:S04]  /*0610*/  IMAD.WIDE.U32 R16, R8, 0x4, R28 ;  /* 0x0000000408107825 */ /* 0x000fc800078e001c */
[----:B---3--:R-:W-:Y:S01]  /*0620*/  FFMA R19, R14, R15, R23 ;  /* 0x0000000f0e137223 */ /* 0x008fe20000000017 */
[----:B------:R-:W-:Y:S01]  /*0630*/  IMAD.WIDE.U32 R22, R8, 0x4, R16 ;  /* 0x0000000408167825 */ /* 0x000fe200078e0010 */
[----:B------:R0:W2:Y:S04]  /*0640*/  LDG.E R15, desc[UR6][R24.64] ;  /* 0x00000006180f7981 */ /* 0x0000a8000c1e1900 */
[----:B------:R4:W2:Y:S01]  /*0650*/  LDG.E R14, desc[UR6][R16.64] ;  /* 0x00000006100e7981 */ /* 0x0008a2000c1e1900 */
[----:B0-----:R-:W-:-:S04]  /*0660*/  IMAD.WIDE.U32 R24, R6, 0x4, R24 ;  /* 0x0000000406187825 */ /* 0x001fc800078e0018 */
[----:B----4-:R-:W-:Y:S02]  /*0670*/  FFMA R17, R26, R27, R19 ;  /* 0x0000001b1a117223 */ /* 0x010fe40000000013 */
[----:B------:R0:W3:Y:S01]  /*0680*/  LDG.E R26, desc[UR6][R22.64] ;  /* 0x00000006161a7981 */ /* 0x0000e2000c1e1900 */
[----:B------:R-:W-:-:S03]  /*0690*/  IMAD.WIDE.U32 R18, R6, 0x4, R24 ;  /* 0x0000000406127825 */ /* 0x000fc600078e0018 */
[----:B------:R2:W3:Y:S04]  /*06a0*/  LDG.E R27, desc[UR6][R24.64] ;  /* 0x00000006181b7981 */ /* 0x0004e8000c1e1900 */
[----:B------:R-:W4:Y:S01]  /*06b0*/  LDG.E R29, desc[UR6][R18.64] ;  /* 0x00000006121d7981 */ /* 0x000f22000c1e1900 */
[----:B0-----:R-:W-:-:S05]  /*06c0*/  IMAD.WIDE.U32 R22, R8, 0x4, R22 ;  /* 0x0000000408167825 */ /* 0x001fca00078e0016 */
[----:B------:R-:W4:Y:S01]  /*06d0*/  LDG.E R28, desc[UR6][R22.64] ;  /* 0x00000006161c7981 */ /* 0x000f22000c1e1900 */
[----:B--2---:R-:W-:Y:S01]  /*06e0*/  FFMA R25, R14, R15, R17 ;  /* 0x0000000f0e197223 */ /* 0x004fe20000000011 */
[----:B------:R-:W-:-:S04]  /*06f0*/  IMAD.WIDE.U32 R16, R8, 0x4, R22 ;  /* 0x0000000408107825 */ /* 0x000fc800078e0016 */
[----:B------:R-:W-:-:S04]  /*0700*/  IMAD.WIDE.U32 R14, R6, 0x4, R18 ;  /* 0x00000004060e7825 */ /* 0x000fc800078e0012 */
[----:B---3--:R-:W-:Y:S01]  /*0710*/  FFMA R25, R26, R27, R25 ;  /* 0x0000001b1a197223 */ /* 0x008fe20000000019 */
[----:B------:R-:W-:Y:S02]  /*0720*/  IMAD.WIDE.U32 R26, R8, 0x4, R16 ;  /* 0x00000004081a7825 */ /* 0x000fe400078e0010 */
[----:B------:R-:W2:Y:S02]  /*0730*/  LDG.E R17, desc[UR6][R16.64] ;  /* 0x0000000610117981 */ /* 0x000ea4000c1e1900 */
[----:B----4-:R-:W-:Y:S01]  /*0740*/  FFMA R24, R28, R29, R25 ;  /* 0x0000001d1c187223 */ /* 0x010fe20000000019 */
[----:B------:R-:W-:Y:S01]  /*0750*/  IMAD.WIDE.U32 R28, R6, 0x4, R14 ;  /* 0x00000004061c7825 */ /* 0x000fe200078e000e */
[----:B------:R0:W2:Y:S03]  /*0760*/  LDG.E R16, desc[UR6][R14.64] ;  /* 0x000000060e107981 */ /* 0x0000a6000c1e1900 */
[----:B------:R-:W-:Y:S01]  /*0770*/  IMAD.WIDE.U32 R22, R8, 0x4, R26 ;  /* 0x0000000408167825 */ /* 0x000fe200078e001a */
[----:B------:R-:W3:Y:S03]  /*0780*/  LDG.E R25, desc[UR6][R26.64] ;  /* 0x000000061a197981 */ /* 0x000ee6000c1e1900 */
[----:B------:R-:W-:-:S02]  /*0790*/  IMAD.WIDE.U32 R18, R6, 0x4, R28 ;  /* 0x0000000406127825 */ /* 0x000fc400078e001c */
[----:B------:R-:W3:Y:S02]  /*07a0*/  LDG.E R28, desc[UR6][R28.64] ;  /* 0x000000061c1c7981 */ /* 0x000ee4000c1e1900 */
[----:B0-----:R-:W-:Y:S02]  /*07b0*/  IMAD.WIDE.U32 R14, R8, 0x4, R22 ;  /* 0x00000004080e7825 */ /* 0x001fe400078e0016 */
[----:B------:R-:W4:Y:S04]  /*07c0*/  LDG.E R26, desc[UR6][R22.64] ;  /* 0x00000006161a7981 */ /* 0x000f28000c1e1900 */
[----:B------:R-:W5:Y:S04]  /*07d0*/  LDG.E R14, desc[UR6][R14.64] ;  /* 0x000000060e0e7981 */ /* 0x000f68000c1e1900 */
[----:B------:R0:W4:Y:S02]  /*07e0*/  LDG.E R23, desc[UR6][R18.64] ;  /* 0x0000000612177981 */ /* 0x000124000c1e1900 */
[----:B0-----:R-:W-:-:S06]  /*07f0*/  IMAD.WIDE.U32 R18, R6, 0x4, R18 ;  /* 0x0000000406127825 */ /* 0x001fcc00078e0012 */
[----:B------:R-:W5:Y:S01]  /*0800*/  LDG.E R18, desc[UR6][R18.64] ;  /* 0x0000000612127981 */ /* 0x000f62000c1e1900 */
[----:B------:R-:W-:-:S04]  /*0810*/  IADD3 R20, PT, PT, R20, 0x10, RZ ;  /* 0x0000001014147810 */ /* 0x000fc80007ffe0ff */
[----:B------:R-:W-:Y:S02]  /*0820*/  ISETP.NE.AND P3, PT, R20, RZ, PT ;  /* 0x000000ff1400720c */ /* 0x000fe40003f65270 */
[----:B------:R-:W-:Y:S02]  /*0830*/  LEA R3, R8, R3, 0x4 ;  /* 0x0000000308037211 */ /* 0x000fe400078e20ff */
[----:B------:R-:W-:Y:S01]  /*0840*/  LEA R21, R6, R21, 0x4 ;  /* 0x0000001506157211 */ /* 0x000fe200078e20ff */
[----:B--2---:R-:W-:-:S04]  /*0850*/  FFMA R16, R17, R16, R24 ;  /* 0x0000001011107223 */ /* 0x004fc80000000018 */
[----:B---3--:R-:W-:-:S04]  /*0860*/  FFMA R25, R25, R28, R16 ;  /* 0x0000001c19197223 */ /* 0x008fc80000000010 */
[----:B----4-:R-:W-:-:S04]  /*0870*/  FFMA R25, R26, R23, R25 ;  /* 0x000000171a197223 */ /* 0x010fc80000000019 */
[----:B-----5:R-:W-:Y:S01]  /*0880*/  FFMA R23, R14, R18, R25 ;  /* 0x000000120e177223 */ /* 0x020fe20000000019 */
[----:B------:R-:W-:Y:S06]  /*0890*/  @P3 BRA `(.L_x_2) ;  /* 0xfffffff800a43947 */ /* 0x000fec000383ffff */
.L_x_1:
[----:B------:R-:W-:Y:S05]  /*08a0*/  @!P1 BRA `(.L_x_3) ;  /* 0x0000000400889947 */ /* 0x000fea0003800000 */
[----:B------:R-:W-:Y:S02]  /*08b0*/  IADD3 R14, PT, PT, R7, -0x1, RZ ;  /* 0xffffffff070e7810 */ /* 0x000fe40007ffe0ff */
[----:B------:R-:W-:Y:S02]  /*08c0*/  ISETP.NE.AND P3, PT, R9, RZ, PT ;  /* 0x000000ff0900720c */ /* 0x000fe40003f65270 */
[----:B------:R-:W-:-:S13]  /*08d0*/  ISETP.GE.U32.AND P1, PT, R14, 0x7, PT ;  /* 0x000000070e00780c */ /* 0x000fda0003f26070 */
[----:B------:R-:W-:Y:S05]  /*08e0*/  @!P1 BRA `(.L_x_4) ;  /* 0x0000000000b09947 */ /* 0x000fea0003800000 */
[----:B------:R-:W0:Y:S08]  /*08f0*/  LDC.64 R26, c[0x0][0x388] ;  /* 0x0000e200ff1a7b82 */ /* 0x000e300000000a00 */
[----:B------:R-:W1:Y:S01]  /*0900*/  LDC.64 R16, c[0x0][0x390] ;  /* 0x0000e400ff107b82 */ /* 0x000e620000000a00 */
[----:B0-----:R-:W-:-:S05]  /*0910*/  IMAD.WIDE R26, R3, 0x4, R26 ;  /* 0x00000004031a7825 */ /* 0x001fca00078e021a */
[----:B------:R0:W2:Y:S01]  /*0920*/  LDG.E R22, desc[UR6][R26.64] ;  /* 0x000000061a167981 */ /* 0x0000a2000c1e1900 */
[----:B-1----:R-:W-:-:S05]  /*0930*/  IMAD.WIDE R16, R21, 0x4, R16 ;  /* 0x0000000415107825 */ /* 0x002fca00078e0210 */
[----:B------:R1:W2:Y:S01]  /*0940*/  LDG.E R24, desc[UR6][R16.64] ;  /* 0x0000000610187981 */ /* 0x0002a2000c1e1900 */
[----:B0-----:R-:W-:-:S05]  /*0950*/  IMAD.WIDE.U32 R26, R8, 0x4, R26 ;  /* 0x00000004081a7825 */ /* 0x001fca00078e001a */
[----:B------:R-:W3:Y:S01]  /*0960*/  LDG.E R18, desc[UR6][R26.64] ;  /* 0x000000061a127981 */ /* 0x000ee2000c1e1900 */
[----:B-1----:R-:W-:-:S05]  /*0970*/  IMAD.WIDE.U32 R16, R6, 0x4, R16 ;  /* 0x0000000406107825 */ /* 0x002fca00078e0010 */
[----:B------:R-:W3:Y:S01]  /*0980*/  LDG.E R25, desc[UR6][R16.64] ;  /* 0x0000000610197981 */ /* 0x000ee2000c1e1900 */
[----:B------:R-:W-:-:S04]  /*0990*/  IMAD.WIDE.U32 R14, R8, 0x4, R26 ;  /* 0x00000004080e7825 */ /* 0x000fc800078e001a */
[----:B------:R-:W-:Y:S01]  /*09a0*/  IMAD.WIDE.U32 R28, R6, 0x4, R16 ;  /* 0x00000004061c7825 */ /* 0x000fe200078e0010 */
[----:B------:R0:W4:Y:S04]  /*09b0*/  LDG.E R20, desc[UR6][R14.64] ;  /* 0x000000060e147981 */ /* 0x000128000c1e1900 */
[----:B------:R1:W4:Y:S01]  /*09c0*/  LDG.E R19, desc[UR6][R28.64] ;  /* 0x000000061c137981 */ /* 0x000322000c1e1900 */
[----:B0-----:R-:W-:-:S04]  /*09d0*/  IMAD.WIDE.U32 R14, R8, 0x4, R14 ;  /* 0x00000004080e7825 */ /* 0x001fc800078e000e */
[----:B-1----:R-:W-:Y:S01]  /*09e0*/  IMAD.WIDE.U32 R28, R6, 0x4, R28 ;  /* 0x00000004061c7825 */ /* 0x002fe200078e001c */
[----:B------:R0:W5:Y:S03]  /*09f0*/  LDG.E R27, desc[UR6][R14.64] ;  /* 0x000000060e1b7981 */ /* 0x000166000c1e1900 */
[----:B--2---:R-:W-:-:S04]  /*0a00*/  FFMA R23, R22, R24, R23 ;  /* 0x0000001816177223 */ /* 0x004fc80000000017 */
[----:B---3--:R-:W-:Y:S01]  /*0a10*/  FFMA R23, R18, R25, R23 ;  /* 0x0000001912177223 */ /* 0x008fe20000000017 */
[----:B------:R-:W-:-:S04]  /*0a20*/  IMAD.WIDE.U32 R24, R8, 0x4, R14 ;  /* 0x0000000408187825 */ /* 0x000fc800078e000e */
[----:B------:R-:W-:Y:S02]  /*0a30*/  IMAD.WIDE.U32 R16, R8, 0x4, R24 ;  /* 0x0000000408107825 */ /* 0x000fe400078e0018 */
[----:B------:R-:W2:Y:S02]  /*0a40*/  LDG.E R25, desc[UR6][R24.64] ;  /* 0x0000000618197981 */ /* 0x000ea4000c1e1900 */
[----:B----4-:R-:W-:Y:S01]  /*0a50*/  FFMA R20, R20, R19, R23 ;  /* 0x0000001314147223 */ /* 0x010fe20000000017 */
[----:B------:R-:W-:Y:S01]  /*0a60*/  IMAD.WIDE.U32 R18, R6, 0x4, R28 ;  /* 0x0000000406127825 */ /* 0x000fe200078e001c */
[----:B------:R1:W3:Y:S03]  /*0a70*/  LDG.E R23, desc[UR6][R16.64] ;  /* 0x0000000610177981 */ /* 0x0002e6000c1e1900 */
[----:B0-----:R-:W-:Y:S01]  /*0a80*/  IMAD.WIDE.U32 R14, R8, 0x4, R16 ;  /* 0x00000004080e7825 */ /* 0x001fe200078e0010 */
[----:B------:R-:W5:Y:S04]  /*0a90*/  LDG.E R28, desc[UR6][R28.64] ;  /* 0x000000061c1c7981 */ /* 0x000f68000c1e1900 */
[----:B------:R0:W2:Y:S01]  /*0aa0*/  LDG.E R26, desc[UR6][R18.64] ;  /* 0x00000006121a7981 */ /* 0x0000a2000c1e1900 */
[----:B-1----:R-:W-:-:S03]  /*0ab0*/  IMAD.WIDE.U32 R16, R6, 0x4, R18 ;  /* 0x0000000406107825 */ /* 0x002fc600078e0012 */
[----:B------:R1:W4:Y:S04]  /*0ac0*/  LDG.E R22, desc[UR6][R14.64] ;  /* 0x000000060e167981 */ /* 0x000328000c1e1900 */
[----:B------:R-:W3:Y:S01]  /*0ad0*/  LDG.E R24, desc[UR6][R16.64] ;  /* 0x0000000610187981 */ /* 0x000ee2000c1e1900 */
[----:B0-----:R-:W-:-:S04]  /*0ae0*/  IMAD.WIDE.U32 R18, R6, 0x4, R16 ;  /* 0x0000000406127825 */ /* 0x001fc800078e0010 */
[----:B-1----:R-:W-:Y:S01]  /*0af0*/  IMAD.WIDE.U32 R14, R8, 0x4, R14 ;  /* 0x00000004080e7825 */ /* 0x002fe200078e000e */
[----:B------:R0:W4:Y:S05]  /*0b00*/  LDG.E R29, desc[UR6][R18.64] ;  /* 0x00000006121d7981 */ /* 0x00012a000c1e1900 */
[----:B------:R-:W4:Y:S01]  /*0b10*/  LDG.E R14, desc[UR6][R14.64] ;  /* 0x000000060e0e7981 */ /* 0x000f22000c1e1900 */
[----:B0-----:R-:W-:-:S05]  /*0b20*/  IMAD.WIDE.U32 R18, R6, 0x4, R18 ;  /* 0x0000000406127825 */ /* 0x001fca00078e0012 */
[----:B------:R-:W4:Y:S01]  /*0b30*/  LDG.E R16, desc[UR6][R18.64] ;  /* 0x0000000612107981 */ /* 0x000f22000c1e1900 */
[----:B------:R-:W-:Y:S02]  /*0b40*/  LEA R3, R8, R3, 0x3 ;  /* 0x0000000308037211 */ /* 0x000fe400078e18ff */
[----:B------:R-:W-:Y:S01]  /*0b50*/  LEA R21, R6, R21, 0x3 ;  /* 0x0000001506157211 */ /* 0x000fe200078e18ff */
[----:B-----5:R-:W-:-:S04]  /*0b60*/  FFMA R20, R27, R28, R20 ;  /* 0x0000001c1b147223 */ /* 0x020fc80000000014 */
[----:B--2---:R-:W-:-:S04]  /*0b70*/  FFMA R20, R25, R26, R20 ;  /* 0x0000001a19147223 */ /* 0x004fc80000000014 */
[----:B---3--:R-:W-:-:S04]  /*0b80*/  FFMA R23, R23, R24, R20 ;  /* 0x0000001817177223 */ /* 0x008fc80000000014 */
[----:B----4-:R-:W-:-:S04]  /*0b90*/  FFMA R23, R22, R29, R23 ;  /* 0x0000001d16177223 */ /* 0x010fc80000000017 */
[----:B------:R-:W-:-:S07]  /*0ba0*/  FFMA R23, R14, R16, R23 ;  /* 0x000000100e177223 */ /* 0x000fce0000000017 */
.L_x_4:
        /* <DEDUP_REMOVED lines=9> */
[----:B------:R-:W-:-:S04]  /*0c40*/  IMAD.WIDE.U32 R26, R8, 0x4, R16 ;  /* 0x00000004081a7825 */ /* 0x000fc800078e0010 */
[----:B-1----:R-:W-:Y:S01]  /*0c50*/  IMAD.WIDE R24, R21, 0x4, R24 ;  /* 0x0000000415187825 */ /* 0x002fe200078e0218 */
[----:B------:R-:W3:Y:S03]  /*0c60*/  LDG.E R20, desc[UR6][R26.64] ;  /* 0x000000061a147981 */ /* 0x000ee6000c1e1900 */
[----:B------:R-:W-:Y:S02]  /*0c70*/  IMAD.WIDE.U32 R18, R6, 0x4, R24 ;  /* 0x0000000406127825 */ /* 0x000fe400078e0018 */
[----:B------:R-:W2:Y:S02]  /*0c80*/  LDG.E R24, desc[UR6][R24.64] ;  /* 0x0000000618187981 */ /* 0x000ea4000c1e1900 */
[----:B0-----:R-:W-:-:S04]  /*0c90*/  IMAD.WIDE.U32 R16, R8, 0x4, R26 ;  /* 0x0000000408107825 */ /* 0x001fc800078e001a */
[----:B------:R-:W-:Y:S02]  /*0ca0*/  IMAD.WIDE.U32 R14, R6, 0x4, R18 ;  /* 0x00000004060e7825 */ /* 0x000fe400078e0012 */
[----:B------:R-:W3:Y:S02]  /*0cb0*/  LDG.E R19, desc[UR6][R18.64] ;  /* 0x0000000612137981 */ /* 0x000ee4000c1e1900 */
[----:B------:R-:W-:Y:S02]  /*0cc0*/  IMAD.WIDE.U32 R28, R8, 0x4, R16 ;  /* 0x00000004081c7825 */ /* 0x000fe400078e0010 */
[----:B------:R0:W4:Y:S04]  /*0cd0*/  LDG.E R25, desc[UR6][R14.64] ;  /* 0x000000060e197981 */ /* 0x000128000c1e1900 */
[----:B------:R-:W5:Y:S04]  /*0ce0*/  LDG.E R28, desc[UR6][R28.64] ;  /* 0x000000061c1c7981 */ /* 0x000f68000c1e1900 */
[----:B------:R-:W4:Y:S01]  /*0cf0*/  LDG.E R18, desc[UR6][R16.64] ;  /* 0x0000000610127981 */ /* 0x000f22000c1e1900 */
[----:B0-----:R-:W-:-:S06]  /*0d00*/  IMAD.WIDE.U32 R14, R6, 0x4, R14 ;  /* 0x00000004060e7825 */ /* 0x001fcc00078e000e */
[----:B------:R-:W5:Y:S01]  /*0d10*/  LDG.E R14, desc[UR6][R14.64] ;  /* 0x000000060e0e7981 */ /* 0x000f62000c1e1900 */
[----:B------:R-:W-:Y:S02]  /*0d20*/  LEA R3, R8, R3, 0x2 ;  /* 0x0000000308037211 */ /* 0x000fe400078e10ff */
[----:B------:R-:W-:Y:S01]  /*0d30*/  LEA R21, R6, R21, 0x2 ;  /* 0x0000001506157211 */ /* 0x000fe200078e10ff */
[----:B--2---:R-:W-:-:S04]  /*0d40*/  FFMA R23, R22, R24, R23 ;  /* 0x0000001816177223 */ /* 0x004fc80000000017 */
[----:B---3--:R-:W-:-:S04]  /*0d50*/  FFMA R23, R20, R19, R23 ;  /* 0x0000001314177223 */ /* 0x008fc80000000017 */
[----:B----4-:R-:W-:-:S04]  /*0d60*/  FFMA R23, R18, R25, R23 ;  /* 0x0000001912177223 */ /* 0x010fc80000000017 */
[----:B-----5:R-:W-:-:S07]  /*0d70*/  FFMA R23, R28, R14, R23 ;  /* 0x0000000e1c177223 */ /* 0x020fce0000000017 */
.L_x_5:
[----:B------:R-:W-:Y:S05]  /*0d80*/  @!P3 BRA `(.L_x_3) ;  /* 0x000000000050b947 */ /* 0x000fea0003800000 */
[----:B------:R-:W0:Y:S08]  /*0d90*/  LDC.64 R16, c[0x0][0x388] ;  /* 0x0000e200ff107b82 */ /* 0x000e300000000a00 */
[----:B------:R-:W1:Y:S01]  /*0da0*/  LDC.64 R14, c[0x0][0x390] ;  /* 0x0000e400ff0e7b82 */ /* 0x000e620000000a00 */
[----:B0-----:R-:W-:-:S05]  /*0db0*/  IMAD.WIDE R16, R3, 0x4, R16 ;  /* 0x0000000403107825 */ /* 0x001fca00078e0210 */
[----:B------:R-:W2:Y:S01]  /*0dc0*/  LDG.E R18, desc[UR6][R16.64] ;  /* 0x0000000610127981 */ /* 0x000ea2000c1e1900 */
[----:B-1----:R-:W-:-:S05]  /*0dd0*/  IMAD.WIDE R14, R21, 0x4, R14 ;  /* 0x00000004150e7825 */ /* 0x002fca00078e020e */
[----:B------:R-:W2:Y:S01]  /*0de0*/  LDG.E R3, desc[UR6][R14.64] ;  /* 0x000000060e037981 */ /* 0x000ea2000c1e1900 */
[----:B------:R-:W-:Y:S01]  /*0df0*/  ISETP.NE.AND P1, PT, R10, 0x1, PT ;  /* 0x000000010a00780c */ /* 0x000fe20003f25270 */
[----:B--2---:R-:W-:-:S12]  /*0e00*/  FFMA R23, R18, R3, R23 ;  /* 0x0000000312177223 */ /* 0x004fd80000000017 */
[----:B------:R-:W-:Y:S05]  /*0e10*/  @!P1 BRA `(.L_x_3) ;  /* 0x00000000002c9947 */ /* 0x000fea0003800000 */
[----:B------:R-:W-:Y:S01]  /*0e20*/  ISETP.NE.AND P1, PT, R10, 0x2, PT ;  /* 0x000000020a00780c */ /* 0x000fe20003f25270 */
[----:B------:R-:W-:-:S04]  /*0e30*/  IMAD.WIDE.U32 R16, R8, 0x4, R16 ;  /* 0x0000000408107825 */ /* 0x000fc800078e0010 */
[----:B------:R-:W-:Y:S01]  /*0e40*/  IMAD.WIDE.U32 R14, R6, 0x4, R14 ;  /* 0x00000004060e7825 */ /* 0x000fe200078e000e */
[----:B------:R-:W2:Y:S07]  /*0e50*/  LDG.E R22, desc[UR6][R16.64] ;  /* 0x0000000610167981 */ /* 0x000eae000c1e1900 */
[----:B------:R-:W-:-:S04]  /*0e60*/  @P1 IMAD.WIDE.U32 R20, R8, 0x4, R16 ;  /* 0x0000000408141825 */ /* 0x000fc800078e0010 */
[----:B------:R-:W-:Y:S02]  /*0e70*/  @P1 IMAD.WIDE.U32 R18, R6, 0x4, R14 ;  /* 0x0000000406121825 */ /* 0x000fe400078e000e */
[----:B------:R-:W2:Y:S04]  /*0e80*/  LDG.E R14, desc[UR6][R14.64] ;  /* 0x000000060e0e7981 */ /* 0x000ea8000c1e1900 */
[----:B------:R-:W3:Y:S04]  /*0e90*/  @P1 LDG.E R20, desc[UR6][R20.64] ;  /* 0x0000000614141981 */ /* 0x000ee8000c1e1900 */
[----:B------:R-:W3:Y:S01]  /*0ea0*/  @P1 LDG.E R18, desc[UR6][R18.64] ;  /* 0x0000000612121981 */ /* 0x000ee2000c1e1900 */
[----:B--2---:R-:W-:-:S04]  /*0eb0*/  FFMA R23, R22, R14, R23 ;  /* 0x0000000e16177223 */ /* 0x004fc80000000017 */
[----:B---3--:R-:W-:-:S07]  /*0ec0*/  @P1 FFMA R23, R20, R18, R23 ;  /* 0x0000001214171223 */ /* 0x008fce0000000017 */
.L_x_3:
[----:B------:R-:W-:Y:S05]  /*0ed0*/  @P2 BRA `(.L_x_6) ;  /* 0xfffffff000f02947 */ /* 0x000fea000383ffff */
[----:B------:R-:W-:Y:S05]  /*0ee0*/  @P0 BRA `(.L_x_7) ;  /* 0xfffffff000cc0947 */ /* 0x000fea000383ffff */
.L_x_0:
[----:B------:R-:W0:Y:S01]  /*0ef0*/  LDC.64 R6, c[0x0][0x380] ;  /* 0x0000e000ff067b82 */ /* 0x000e220000000a00 */
[----:B------:R-:W1:Y:S02]  /*0f00*/  LDCU UR4, c[0x0][0x39c] ;  /* 0x00007380ff0477ac */ /* 0x000e640008000800 */
[----:B-1----:R-:W-:-:S04]  /*0f10*/  IMAD R3, R5, UR4, R2 ;  /* 0x0000000405037c24 */ /* 0x002fc8000f8e0202 */
[----:B0-----:R-:W-:-:S05]  /*0f20*/  IMAD.WIDE R2, R3, 0x4, R6 ;  /* 0x0000000403027825 */ /* 0x001fca00078e0206 */
[----:B------:R-:W-:Y:S01]  /*0f30*/  STG.E desc[UR6][R2.64], R23 ;  /* 0x0000001702007986 */ /* 0x000fe2000c101906 */
[----:B------:R-:W-:Y:S05]  /*0f40*/  EXIT ;  /* 0x000000000000794d */ /* 0x000fea0003800000 */
.L_x_8:
[----:B------:R-:W-:-:S00]  /*0f50*/  BRA `(.L_x_8) ;  /* 0xfffffffc00fc7947 */ /* 0x000fc0000383ffff */
[----:B------:R-:W-:-:S00]  /*0f60*/  NOP ;  /* 0x0000000000007918 */ /* 0x000fc00000000000 */
        /* <DEDUP_REMOVED lines=9> */
.L_x_9:


//--------------------- .nv.shared.reserved.0     --------------------------
	.section	.nv.shared.reserved.0,"aw",@nobits
	.weak		__nv_reservedSMEM_offset_0_alias
	.size		__nv_reservedSMEM_offset_0_alias, 0, 64
	.other		__nv_reservedSMEM_offset_0_alias,@"STO_CUDA_RESERVED_SHARED STV_DEFAULT"
__nv_reservedSMEM_offset_0_alias:
	.zero		0
	.zero		64


//--------------------- .nv.constant0._Z8ConvCUDAPfPKfS1_iiiii --------------------------
	.section	.nv.constant0._Z8ConvCUDAPfPKfS1_iiiii,"a",@progbits
	.sectionflags	@""
	.align	4
.nv.constant0._Z8ConvCUDAPfPKfS1_iiiii:
	.zero		940


//--------------------- SYMBOLS --------------------------

	.type		.nv.reservedSmem.offset0,@object
	.size		.nv.reservedSmem.offset0,0x4
